//
// Generated by NVIDIA NVVM Compiler
//
// Compiler Build ID: CL-36424714
// Cuda compilation tools, release 13.0, V13.0.88
// Based on NVVM 20.0.0
//

.version 9.0
.target sm_100
.address_size 64

	// .globl	_Z10vector_addPKfS0_Pfm
// _ZZ17vector_add_sharedPKfS0_PfmE1s has been demoted
// _ZZ17vector_add_sharedPKfS0_PfmE2bs has been demoted
// _ZZ17vector_add_sharedPKfS0_PfmE2as has been demoted

.visible .entry _Z10vector_addPKfS0_Pfm(
	.param .u64 .ptr .align 1 _Z10vector_addPKfS0_Pfm_param_0,
	.param .u64 .ptr .align 1 _Z10vector_addPKfS0_Pfm_param_1,
	.param .u64 .ptr .align 1 _Z10vector_addPKfS0_Pfm_param_2,
	.param .u64 _Z10vector_addPKfS0_Pfm_param_3
)
{
	.reg .pred 	%p<2>;
	.reg .b32 	%r<5>;
	.reg .b32 	%f<4>;
	.reg .b64 	%rd<13>;

	ld.param.u64 	%rd2, [_Z10vector_addPKfS0_Pfm_param_0];
	ld.param.u64 	%rd3, [_Z10vector_addPKfS0_Pfm_param_1];
	ld.param.u64 	%rd4, [_Z10vector_addPKfS0_Pfm_param_2];
	ld.param.u64 	%rd5, [_Z10vector_addPKfS0_Pfm_param_3];
	mov.u32 	%r1, %tid.x;
	mov.u32 	%r2, %ntid.x;
	mov.u32 	%r3, %ctaid.x;
	mad.lo.s32 	%r4, %r2, %r3, %r1;
	cvt.u64.u32 	%rd1, %r4;
	setp.le.u64 	%p1, %rd5, %rd1;
	@%p1 bra 	$L__BB0_2;
	cvta.to.global.u64 	%rd6, %rd2;
	cvta.to.global.u64 	%rd7, %rd3;
	cvta.to.global.u64 	%rd8, %rd4;
	shl.b64 	%rd9, %rd1, 2;
	add.s64 	%rd10, %rd6, %rd9;
	ld.global.f32 	%f1, [%rd10];
	add.s64 	%rd11, %rd7, %rd9;
	ld.global.f32 	%f2, [%rd11];
	add.f32 	%f3, %f1, %f2;
	add.s64 	%rd12, %rd8, %rd9;
	st.global.f32 	[%rd12], %f3;
$L__BB0_2:
	ret;

}
	// .globl	_Z17vector_add_sharedPKfS0_Pfm
.visible .entry _Z17vector_add_sharedPKfS0_Pfm(
	.param .u64 .ptr .align 1 _Z17vector_add_sharedPKfS0_Pfm_param_0,
	.param .u64 .ptr .align 1 _Z17vector_add_sharedPKfS0_Pfm_param_1,
	.param .u64 .ptr .align 1 _Z17vector_add_sharedPKfS0_Pfm_param_2,
	.param .u64 _Z17vector_add_sharedPKfS0_Pfm_param_3
)
{
	.reg .pred 	%p<2>;
	.reg .b32 	%r<16>;
	.reg .b32 	%f<7>;
	.reg .b64 	%rd<14>;
	// demoted variable
	.shared .align 4 .b8 _ZZ17vector_add_sharedPKfS0_PfmE1s[2048];
	// demoted variable
	.shared .align 4 .b8 _ZZ17vector_add_sharedPKfS0_PfmE2bs[2048];
	// demoted variable
	.shared .align 4 .b8 _ZZ17vector_add_sharedPKfS0_PfmE2as[2048];
	ld.param.u64 	%rd3, [_Z17vector_add_sharedPKfS0_Pfm_param_0];
	ld.param.u64 	%rd4, [_Z17vector_add_sharedPKfS0_Pfm_param_1];
	ld.param.u64 	%rd2, [_Z17vector_add_sharedPKfS0_Pfm_param_2];
	ld.param.u64 	%rd5, [_Z17vector_add_sharedPKfS0_Pfm_param_3];
	cvta.to.global.u64 	%rd6, %rd3;
	cvta.to.global.u64 	%rd7, %rd4;
	mov.u32 	%r1, %tid.x;
	mov.u32 	%r2, %ntid.x;
	mov.u32 	%r3, %ctaid.x;
	mad.lo.s32 	%r4, %r2, %r3, %r1;
	cvt.u64.u32 	%rd1, %r4;
	mul.wide.u32 	%rd8, %r4, 4;
	add.s64 	%rd9, %rd7, %rd8;
	ld.global.f32 	%f1, [%rd9];
	shl.b32 	%r5, %r1, 2;
	mov.u32 	%r6, _ZZ17vector_add_sharedPKfS0_PfmE2bs;
	add.s32 	%r7, %r6, %r5;
	st.shared.f32 	[%r7], %f1;
	add.s64 	%rd10, %rd6, %rd8;
	ld.global.f32 	%f2, [%rd10];
	mov.u32 	%r8, _ZZ17vector_add_sharedPKfS0_PfmE2as;
	add.s32 	%r9, %r8, %r5;
	st.shared.f32 	[%r9], %f2;
	setp.gt.u64 	%p1, %rd5, %rd1;
	@%p1 bra 	$L__BB1_2;
	mov.u32 	%r11, _ZZ17vector_add_sharedPKfS0_PfmE1s;
	add.s32 	%r12, %r11, %r5;
	ld.shared.f32 	%f6, [%r12];
	bra.uni 	$L__BB1_3;
$L__BB1_2:
	add.f32 	%f6, %f2, %f1;
	mov.u32 	%r14, _ZZ17vector_add_sharedPKfS0_PfmE1s;
	add.s32 	%r15, %r14, %r5;
	st.shared.f32 	[%r15], %f6;
$L__BB1_3:
	cvta.to.global.u64 	%rd11, %rd2;
	shl.b64 	%rd12, %rd1, 2;
	add.s64 	%rd13, %rd11, %rd12;
	st.global.f32 	[%rd13], %f6;
	ret;

}


// ===== COMPILED SASS (sm_100) =====

	.target	sm_100

	.elftype	@"ET_EXEC"


//--------------------- .note.nv.tkinfo           --------------------------
	.section	.note.nv.tkinfo,"",@"SHT_NOTE"
	.sectionflags	@"SHF_NOTE_NV_TKINFO"
	.tkinfo
        /*0018*/ 	.word	0x00000002
        /*0030*/ 	.string	""
        /*0030*/ 	.string	"ptxas"
        /*0030*/ 	.string	"Cuda compilation tools, release 13.0, V13.0.88"
        /*0030*/ 	.string	"Build cuda_13.0.r13.0/compiler.36424714_0"
        /*0030*/ 	.string	"-arch sm_100 -m 64 "



//--------------------- .note.nv.cuinfo           --------------------------
	.section	.note.nv.cuinfo,"",@"SHT_NOTE"
	.sectionflags	@"SHF_NOTE_NV_CUINFO"
        /*0018*/ 	.short	0x0002
        /*001a*/ 	.short	0x0064
        /*001c*/ 	.short	0x0082
	.zero		2


//--------------------- .nv.info                  --------------------------
	.section	.nv.info,"",@"SHT_CUDA_INFO"
	.align	4


	//----- nvinfo : EIATTR_REGCOUNT
	.align		4
        /*0000*/ 	.byte	0x04, 0x2f
        /*0002*/ 	.short	(.L_1 - .L_0)
	.align		4
.L_0:
        /*0004*/ 	.word	index@(_Z10vector_addPKfS0_Pfm)
        /*0008*/ 	.word	0x0000000c


	//----- nvinfo : EIATTR_FRAME_SIZE
	.align		4
.L_1:
        /*000c*/ 	.byte	0x04, 0x11
        /*000e*/ 	.short	(.L_3 - .L_2)
	.align		4
.L_2:
        /*0010*/ 	.word	index@(_Z10vector_addPKfS0_Pfm)
        /*0014*/ 	.word	0x00000000


	//----- nvinfo : EIATTR_REGCOUNT
	.align		4
.L_3:
        /*0018*/ 	.byte	0x04, 0x2f
        /*001a*/ 	.short	(.L_5 - .L_4)
	.align		4
.L_4:
        /*001c*/ 	.word	index@(_Z17vector_add_sharedPKfS0_Pfm)
        /*0020*/ 	.word	0x0000000e


	//----- nvinfo : EIATTR_FRAME_SIZE
	.align		4
.L_5:
        /*0024*/ 	.byte	0x04, 0x11
        /*0026*/ 	.short	(.L_7 - .L_6)
	.align		4
.L_6:
        /*0028*/ 	.word	index@(_Z17vector_add_sharedPKfS0_Pfm)
        /*002c*/ 	.word	0x00000000


	//----- nvinfo : EIATTR_MIN_STACK_SIZE
	.align		4
.L_7:
        /*0030*/ 	.byte	0x04, 0x12
        /*0032*/ 	.short	(.L_9 - .L_8)
	.align		4
.L_8:
        /*0034*/ 	.word	index@(_Z17vector_add_sharedPKfS0_Pfm)
        /*0038*/ 	.word	0x00000000


	//----- nvinfo : EIATTR_MIN_STACK_SIZE
	.align		4
.L_9:
        /*003c*/ 	.byte	0x04, 0x12
        /*003e*/ 	.short	(.L_11 - .L_10)
	.align		4
.L_10:
        /*0040*/ 	.word	index@(_Z10vector_addPKfS0_Pfm)
        /*0044*/ 	.word	0x00000000
.L_11:


//--------------------- .nv.compat                --------------------------
	.section	.nv.compat,"",@"SHT_CUDA_COMPAT_INFO"
	.align	4
        /*0000*/ 	.byte	0x02, 0x09, 0x00, 0x00, 0x02, 0x02, 0x01, 0x00, 0x02, 0x05, 0x05, 0x00, 0x03, 0x07, 0x01, 0x01
        /*0010*/ 	.byte	0x02, 0x03, 0x00, 0x00, 0x02, 0x06, 0x01, 0x00, 0x04, 0x0b, 0x08, 0x00, 0x09, 0x00, 0x00, 0x00
        /*0020*/ 	.byte	0x00, 0x00, 0x00, 0x00


//--------------------- .nv.info._Z17vector_add_sharedPKfS0_Pfm --------------------------
	.section	.nv.info._Z17vector_add_sharedPKfS0_Pfm,"",@"SHT_CUDA_INFO"
	.sectionflags	@""
	.align	4


	//----- nvinfo : EIATTR_CUDA_API_VERSION
	.align		4
        /*0000*/ 	.byte	0x04, 0x37
        /*0002*/ 	.short	(.L_13 - .L_12)
.L_12:
        /*0004*/ 	.word	0x00000082


	//----- nvinfo : EIATTR_KPARAM_INFO
	.align		4
.L_13:
        /*0008*/ 	.byte	0x04, 0x17
        /*000a*/ 	.short	(.L_15 - .L_14)
.L_14:
        /*000c*/ 	.word	0x00000000
        /*0010*/ 	.short	0x0003
        /*0012*/ 	.short	0x0018
        /*0014*/ 	.byte	0x00, 0xf0, 0x21, 0x00


	//----- nvinfo : EIATTR_KPARAM_INFO
	.align		4
.L_15:
        /*0018*/ 	.byte	0x04, 0x17
        /*001a*/ 	.short	(.L_17 - .L_16)
.L_16:
        /*001c*/ 	.word	0x00000000
        /*0020*/ 	.short	0x0002
        /*0022*/ 	.short	0x0010
        /*0024*/ 	.byte	0x00, 0xf5, 0x21, 0x00


	//----- nvinfo : EIATTR_KPARAM_INFO
	.align		4
.L_17:
        /*0028*/ 	.byte	0x04, 0x17
        /*002a*/ 	.short	(.L_19 - .L_18)
.L_18:
        /*002c*/ 	.word	0x00000000
        /*0030*/ 	.short	0x0001
        /*0032*/ 	.short	0x0008
        /*0034*/ 	.byte	0x00, 0xf5, 0x21, 0x00


	//----- nvinfo : EIATTR_KPARAM_INFO
	.align		4
.L_19:
        /*0038*/ 	.byte	0x04, 0x17
        /*003a*/ 	.short	(.L_21 - .L_20)
.L_20:
        /*003c*/ 	.word	0x00000000
        /*0040*/ 	.short	0x0000
        /*0042*/ 	.short	0x0000
        /*0044*/ 	.byte	0x00, 0xf5, 0x21, 0x00


	//----- nvinfo : EIATTR_SPARSE_MMA_MASK
	.align		4
.L_21:
        /*0048*/ 	.byte	0x03, 0x50
        /*004a*/ 	.short	0x0000


	//----- nvinfo : EIATTR_MAXREG_COUNT
	.align		4
        /*004c*/ 	.byte	0x03, 0x1b
        /*004e*/ 	.short	0x00ff


	//----- nvinfo : EIATTR_MERCURY_ISA_VERSION
	.align		4
        /*0050*/ 	.byte	0x03, 0x5f
        /*0052*/ 	.short	0x0101


	//----- nvinfo : EIATTR_VRC_CTA_INIT_COUNT
	.align		4
        /*0054*/ 	.byte	0x02, 0x4a
	.zero		1
	.zero		1


	//----- nvinfo : EIATTR_EXIT_INSTR_OFFSETS
	.align		4
        /*0058*/ 	.byte	0x04, 0x1c
        /*005a*/ 	.short	(.L_23 - .L_22)


	//   ....[0]....
.L_22:
        /*005c*/ 	.word	0x00000220


	//----- nvinfo : EIATTR_CBANK_PARAM_SIZE
	.align		4
.L_23:
        /*0060*/ 	.byte	0x03, 0x19
        /*0062*/ 	.short	0x0020


	//----- nvinfo : EIATTR_PARAM_CBANK
	.align		4
        /*0064*/ 	.byte	0x04, 0x0a
        /*0066*/ 	.short	(.L_25 - .L_24)
	.align		4
.L_24:
        /*0068*/ 	.word	index@(.nv.constant0._Z17vector_add_sharedPKfS0_Pfm)
        /*006c*/ 	.short	0x0380
        /*006e*/ 	.short	0x0020


	//----- nvinfo : EIATTR_SW_WAR
	.align		4
.L_25:
        /*0070*/ 	.byte	0x04, 0x36
        /*0072*/ 	.short	(.L_27 - .L_26)
.L_26:
        /*0074*/ 	.word	0x00000008
.L_27:


//--------------------- .nv.info._Z10vector_addPKfS0_Pfm --------------------------
	.section	.nv.info._Z10vector_addPKfS0_Pfm,"",@"SHT_CUDA_INFO"
	.sectionflags	@""
	.align	4


	//----- nvinfo : EIATTR_CUDA_API_VERSION
	.align		4
        /*0000*/ 	.byte	0x04, 0x37
        /*0002*/ 	.short	(.L_29 - .L_28)
.L_28:
        /*0004*/ 	.word	0x00000082


	//----- nvinfo : EIATTR_KPARAM_INFO
	.align		4
.L_29:
        /*0008*/ 	.byte	0x04, 0x17
        /*000a*/ 	.short	(.L_31 - .L_30)
.L_30:
        /*000c*/ 	.word	0x00000000
        /*0010*/ 	.short	0x0003
        /*0012*/ 	.short	0x0018
        /*0014*/ 	.byte	0x00, 0xf0, 0x21, 0x00


	//----- nvinfo : EIATTR_KPARAM_INFO
	.align		4
.L_31:
        /*0018*/ 	.byte	0x04, 0x17
        /*001a*/ 	.short	(.L_33 - .L_32)
.L_32:
        /*001c*/ 	.word	0x00000000
        /*0020*/ 	.short	0x0002
        /*0022*/ 	.short	0x0010
        /*0024*/ 	.byte	0x00, 0xf5, 0x21, 0x00


	//----- nvinfo : EIATTR_KPARAM_INFO
	.align		4
.L_33:
        /*0028*/ 	.byte	0x04, 0x17
        /*002a*/ 	.short	(.L_35 - .L_34)
.L_34:
        /*002c*/ 	.word	0x00000000
        /*0030*/ 	.short	0x0001
        /*0032*/ 	.short	0x0008
        /*0034*/ 	.byte	0x00, 0xf5, 0x21, 0x00


	//----- nvinfo : EIATTR_KPARAM_INFO
	.align		4
.L_35:
        /*0038*/ 	.byte	0x04, 0x17
        /*003a*/ 	.short	(.L_37 - .L_36)
.L_36:
        /*003c*/ 	.word	0x00000000
        /*0040*/ 	.short	0x0000
        /*0042*/ 	.short	0x0000
        /*0044*/ 	.byte	0x00, 0xf5, 0x21, 0x00


	//----- nvinfo : EIATTR_SPARSE_MMA_MASK
	.align		4
.L_37:
        /*0048*/ 	.byte	0x03, 0x50
        /*004a*/ 	.short	0x0000


	//----- nvinfo : EIATTR_MAXREG_COUNT
	.align		4
        /*004c*/ 	.byte	0x03, 0x1b
        /*004e*/ 	.short	0x00ff


	//----- nvinfo : EIATTR_MERCURY_ISA_VERSION
	.align		4
        /*0050*/ 	.byte	0x03, 0x5f
        /*0052*/ 	.short	0x0101


	//----- nvinfo : EIATTR_VRC_CTA_INIT_COUNT
	.align		4
        /*0054*/ 	.byte	0x02, 0x4a
	.zero		1
	.zero		1


	//----- nvinfo : EIATTR_EXIT_INSTR_OFFSETS
	.align		4
        /*0058*/ 	.byte	0x04, 0x1c
        /*005a*/ 	.short	(.L_39 - .L_38)


	//   ....[0]....
.L_38:
        /*005c*/ 	.word	0x00000080


	//   ....[1]....
        /*0060*/ 	.word	0x00000180


	//----- nvinfo : EIATTR_CBANK_PARAM_SIZE
	.align		4
.L_39:
        /*0064*/ 	.byte	0x03, 0x19
        /*0066*/ 	.short	0x0020


	//----- nvinfo : EIATTR_PARAM_CBANK
	.align		4
        /*0068*/ 	.byte	0x04, 0x0a
        /*006a*/ 	.short	(.L_41 - .L_40)
	.align		4
.L_40:
        /*006c*/ 	.word	index@(.nv.constant0._Z10vector_addPKfS0_Pfm)
        /*0070*/ 	.short	0x0380
        /*0072*/ 	.short	0x0020


	//----- nvinfo : EIATTR_SW_WAR
	.align		4
.L_41:
        /*0074*/ 	.byte	0x04, 0x36
        /*0076*/ 	.short	(.L_43 - .L_42)
.L_42:
        /*0078*/ 	.word	0x00000008
.L_43:


//--------------------- .nv.callgraph             --------------------------
	.section	.nv.callgraph,"",@"SHT_CUDA_CALLGRAPH"
	.align	4
	.sectionentsize	8
	.align		4
        /*0000*/ 	.word	0x00000000
	.align		4
        /*0004*/ 	.word	0xffffffff
	.align		4
        /*0008*/ 	.word	0x00000000
	.align		4
        /*000c*/ 	.word	0xfffffffe
	.align		4
        /*0010*/ 	.word	0x00000000
	.align		4
        /*0014*/ 	.word	0xfffffffd
	.align		4
        /*0018*/ 	.word	0x00000000
	.align		4
        /*001c*/ 	.word	0xfffffffc


//--------------------- .text._Z17vector_add_sharedPKfS0_Pfm --------------------------
	.section	.text._Z17vector_add_sharedPKfS0_Pfm,"ax",@progbits
	.align	128
        .global         _Z17vector_add_sharedPKfS0_Pfm
        .type           _Z17vector_add_sharedPKfS0_Pfm,@function
        .size           _Z17vector_add_sharedPKfS0_Pfm,(.L_x_2 - _Z17vector_add_sharedPKfS0_Pfm)
        .other          _Z17vector_add_sharedPKfS0_Pfm,@"STO_CUDA_ENTRY STV_DEFAULT"
_Z17vector_add_sharedPKfS0_Pfm:
.text._Z17vector_add_sharedPKfS0_Pfm:
[----:B------:R-:W-:Y:S01]  /*0000*/  LDC R1, c[0x0][0x37c] ;  /* 0x0000df00ff017b82 */ /* 0x000fe20000000800 */
[----:B------:R-:W0:Y:S07]  /*0010*/  S2R R6, SR_TID.X ;  /* 0x0000000000067919 */ /* 0x000e2e0000002100 */
[----:B------:R-:W1:Y:S01]  /*0020*/  LDC.64 R2, c[0x0][0x388] ;  /* 0x0000e200ff027b82 */ /* 0x000e620000000a00 */
[----:B------:R-:W0:Y:S01]  /*0030*/  LDCU UR4, c[0x0][0x360] ;  /* 0x00006c00ff0477ac */ /* 0x000e220008000800 */
[----:B------:R-:W0:Y:S01]  /*0040*/  S2R R7, SR_CTAID.X ;  /* 0x0000000000077919 */ /* 0x000e220000002500 */
[----:B------:R-:W2:Y:S05]  /*0050*/  LDCU.64 UR8, c[0x0][0x358] ;  /* 0x00006b00ff0877ac */ /* 0x000eaa0008000a00 */
[----:B------:R-:W3:Y:S01]  /*0060*/  LDC.64 R4, c[0x0][0x380] ;  /* 0x0000e000ff047b82 */ /* 0x000ee20000000a00 */
[----:B------:R-:W4:Y:S01]  /*0070*/  LDCU.64 UR10, c[0x0][0x398] ;  /* 0x00007300ff0a77ac */ /* 0x000f220008000a00 */
[----:B0-----:R-:W-:-:S04]  /*0080*/  IMAD R7, R7, UR4, R6 ;  /* 0x0000000407077c24 */ /* 0x001fc8000f8e0206 */
[----:B-1----:R-:W-:-:S04]  /*0090*/  IMAD.WIDE.U32 R2, R7, 0x4, R2 ;  /* 0x0000000407027825 */ /* 0x002fc800078e0002 */
[C---:B---3--:R-:W-:Y:S01]  /*00a0*/  IMAD.WIDE.U32 R4, R7.reuse, 0x4, R4 ;  /* 0x0000000407047825 */ /* 0x048fe200078e0004 */
[----:B--2---:R-:W2:Y:S04]  /*00b0*/  LDG.E R0, desc[UR8][R2.64] ;  /* 0x0000000802007981 */ /* 0x004ea8000c1e1900 */
[----:B------:R0:W3:Y:S01]  /*00c0*/  LDG.E R9, desc[UR8][R4.64] ;  /* 0x0000000804097981 */ /* 0x0000e2000c1e1900 */
[----:B------:R-:W1:Y:S01]  /*00d0*/  S2UR UR7, SR_CgaCtaId ;  /* 0x00000000000779c3 */ /* 0x000e620000008800 */
[----:B------:R-:W-:Y:S01]  /*00e0*/  UMOV UR4, 0x400 ;  /* 0x0000040000047882 */ /* 0x000fe20000000000 */
[----:B----4-:R-:W-:Y:S01]  /*00f0*/  ISETP.GE.U32.AND P0, PT, R7, UR10, PT ;  /* 0x0000000a07007c0c */ /* 0x010fe2000bf06070 */
[----:B------:R-:W-:Y:S02]  /*0100*/  UIADD3 UR5, UPT, UPT, UR4, 0x800, URZ ;  /* 0x0000080004057890 */ /* 0x000fe4000fffe0ff */
[----:B------:R-:W-:Y:S01]  /*0110*/  UIADD3 UR6, UPT, UPT, UR4, 0x1000, URZ ;  /* 0x0000100004067890 */ /* 0x000fe2000fffe0ff */
[----:B------:R-:W-:Y:S01]  /*0120*/  ISETP.GE.U32.AND.EX P0, PT, RZ, UR11, PT, P0 ;  /* 0x0000000bff007c0c */ /* 0x000fe2000bf06100 */
[----:B-1----:R-:W-:-:S02]  /*0130*/  ULEA UR5, UR7, UR5, 0x18 ;  /* 0x0000000507057291 */ /* 0x002fc4000f8ec0ff */
[----:B------:R-:W-:Y:S02]  /*0140*/  ULEA UR6, UR7, UR6, 0x18 ;  /* 0x0000000607067291 */ /* 0x000fe4000f8ec0ff */
[----:B------:R-:W-:Y:S02]  /*0150*/  ULEA UR4, UR7, UR4, 0x18 ;  /* 0x0000000407047291 */ /* 0x000fe4000f8ec0ff */
[C---:B0-----:R-:W-:Y:S02]  /*0160*/  LEA R5, R6.reuse, UR5, 0x2 ;  /* 0x0000000506057c11 */ /* 0x041fe4000f8e10ff */
[C---:B------:R-:W-:Y:S02]  /*0170*/  LEA R4, R6.reuse, UR6, 0x2 ;  /* 0x0000000606047c11 */ /* 0x040fe4000f8e10ff */
[----:B------:R-:W-:-:S05]  /*0180*/  LEA R6, R6, UR4, 0x2 ;  /* 0x0000000406067c11 */ /* 0x000fca000f8e10ff */
[----:B------:R-:W0:Y:S02]  /*0190*/  LDCU.64 UR4, c[0x0][0x390] ;  /* 0x00007200ff0477ac */ /* 0x000e240008000a00 */
[----:B0-----:R-:W-:-:S04]  /*01a0*/  LEA R2, P1, R7, UR4, 0x2 ;  /* 0x0000000407027c11 */ /* 0x001fc8000f8210ff */
[----:B------:R-:W-:Y:S01]  /*01b0*/  LEA.HI.X R3, R7, UR5, RZ, 0x2, P1 ;  /* 0x0000000507037c11 */ /* 0x000fe200088f14ff */
[----:B--2---:R-:W-:Y:S04]  /*01c0*/  STS [R5], R0 ;  /* 0x0000000005007388 */ /* 0x004fe80000000800 */
[----:B---3--:R-:W-:Y:S04]  /*01d0*/  STS [R4], R9 ;  /* 0x0000000904007388 */ /* 0x008fe80000000800 */
[----:B------:R-:W0:Y:S01]  /*01e0*/  @P0 LDS R11, [R6] ;  /* 0x00000000060b0984 */ /* 0x000e220000000800 */
[----:B------:R-:W-:-:S05]  /*01f0*/  @!P0 FADD R11, R0, R9 ;  /* 0x00000009000b8221 */ /* 0x000fca0000000000 */
[----:B0-----:R-:W-:Y:S04]  /*0200*/  STG.E desc[UR8][R2.64], R11 ;  /* 0x0000000b02007986 */ /* 0x001fe8000c101908 */
[----:B------:R-:W-:Y:S01]  /*0210*/  @!P0 STS [R6], R11 ;  /* 0x0000000b06008388 */ /* 0x000fe20000000800 */
[----:B------:R-:W-:Y:S05]  /*0220*/  EXIT ;  /* 0x000000000000794d */ /* 0x000fea0003800000 */
.L_x_0:
[----:B------:R-:W-:-:S00]  /*0230*/  BRA `(.L_x_0) ;  /* 0xfffffffc00fc7947 */ /* 0x000fc0000383ffff */
[----:B------:R-:W-:-:S00]  /*0240*/  NOP ;  /* 0x0000000000007918 */ /* 0x000fc00000000000 */
        /* <DEDUP_REMOVED lines=11> */
.L_x_2:


//--------------------- .text._Z10vector_addPKfS0_Pfm --------------------------
	.section	.text._Z10vector_addPKfS0_Pfm,"ax",@progbits
	.align	128
        .global         _Z10vector_addPKfS0_Pfm
        .type           _Z10vector_addPKfS0_Pfm,@function
        .size           _Z10vector_addPKfS0_Pfm,(.L_x_3 - _Z10vector_addPKfS0_Pfm)
        .other          _Z10vector_addPKfS0_Pfm,@"STO_CUDA_ENTRY STV_DEFAULT"
_Z10vector_addPKfS0_Pfm:
.text._Z10vector_addPKfS0_Pfm:
[----:B------:R-:W-:Y:S01]  /*0000*/  LDC R1, c[0x0][0x37c] ;  /* 0x0000df00ff017b82 */ /* 0x000fe20000000800 */
[----:B------:R-:W0:Y:S01]  /*0010*/  S2R R0, SR_TID.X ;  /* 0x0000000000007919 */ /* 0x000e220000002100 */
[----:B------:R-:W0:Y:S01]  /*0020*/  LDCU UR4, c[0x0][0x360] ;  /* 0x00006c00ff0477ac */ /* 0x000e220008000800 */
[----:B------:R-:W0:Y:S01]  /*0030*/  S2R R3, SR_CTAID.X ;  /* 0x0000000000037919 */ /* 0x000e220000002500 */
[----:B------:R-:W1:Y:S01]  /*0040*/  LDCU.64 UR6, c[0x0][0x398] ;  /* 0x00007300ff0677ac */ /* 0x000e620008000a00 */
[----:B0-----:R-:W-:-:S05]  /*0050*/  IMAD R0, R3, UR4, R0 ;  /* 0x0000000403007c24 */ /* 0x001fca000f8e0200 */
[----:B-1----:R-:W-:-:S04]  /*0060*/  ISETP.GE.U32.AND P0, PT, R0, UR6, PT ;  /* 0x0000000600007c0c */ /* 0x002fc8000bf06070 */
[----:B------:R-:W-:-:S13]  /*0070*/  ISETP.GE.U32.AND.EX P0, PT, RZ, UR7, PT, P0 ;  /* 0x00000007ff007c0c */ /* 0x000fda000bf06100 */
[----:B------:R-:W-:Y:S05]  /*0080*/  @P0 EXIT ;  /* 0x000000000000094d */ /* 0x000fea0003800000 */
[----:B------:R-:W0:Y:S01]  /*0090*/  LDCU.128 UR8, c[0x0][0x380] ;  /* 0x00007000ff0877ac */ /* 0x000e220008000c00 */
[----:B------:R-:W-:Y:S01]  /*00a0*/  IMAD.SHL.U32 R6, R0, 0x4, RZ ;  /* 0x0000000400067824 */ /* 0x000fe200078e00ff */
[----:B------:R-:W-:Y:S01]  /*00b0*/  SHF.R.U32.HI R0, RZ, 0x1e, R0 ;  /* 0x0000001eff007819 */ /* 0x000fe20000011600 */
[----:B------:R-:W1:Y:S01]  /*00c0*/  LDCU.64 UR4, c[0x0][0x358] ;  /* 0x00006b00ff0477ac */ /* 0x000e620008000a00 */
[----:B------:R-:W2:Y:S02]  /*00d0*/  LDCU.64 UR6, c[0x0][0x390] ;  /* 0x00007200ff0677ac */ /* 0x000ea40008000a00 */
[C---:B0-----:R-:W-:Y:S02]  /*00e0*/  IADD3 R4, P1, PT, R6.reuse, UR10, RZ ;  /* 0x0000000a06047c10 */ /* 0x041fe4000ff3e0ff */
[----:B------:R-:W-:Y:S02]  /*00f0*/  IADD3 R2, P0, PT, R6, UR8, RZ ;  /* 0x0000000806027c10 */ /* 0x000fe4000ff1e0ff */
[----:B------:R-:W-:-:S02]  /*0100*/  IADD3.X R5, PT, PT, R0, UR11, RZ, P1, !PT ;  /* 0x0000000b00057c10 */ /* 0x000fc40008ffe4ff */
[----:B------:R-:W-:-:S04]  /*0110*/  IADD3.X R3, PT, PT, R0, UR9, RZ, P0, !PT ;  /* 0x0000000900037c10 */ /* 0x000fc800087fe4ff */
[----:B-1----:R-:W3:Y:S04]  /*0120*/  LDG.E R5, desc[UR4][R4.64] ;  /* 0x0000000404057981 */ /* 0x002ee8000c1e1900 */
[----:B------:R-:W3:Y:S01]  /*0130*/  LDG.E R2, desc[UR4][R2.64] ;  /* 0x0000000402027981 */ /* 0x000ee2000c1e1900 */
[----:B--2---:R-:W-:-:S04]  /*0140*/  IADD3 R6, P0, PT, R6, UR6, RZ ;  /* 0x0000000606067c10 */ /* 0x004fc8000ff1e0ff */
[----:B------:R-:W-:Y:S01]  /*0150*/  IADD3.X R7, PT, PT, R0, UR7, RZ, P0, !PT ;  /* 0x0000000700077c10 */ /* 0x000fe200087fe4ff */
[----:B---3--:R-:W-:-:S05]  /*0160*/  FADD R9, R2, R5 ;  /* 0x0000000502097221 */ /* 0x008fca0000000000 */
[----:B------:R-:W-:Y:S01]  /*0170*/  STG.E desc[UR4][R6.64], R9 ;  /* 0x0000000906007986 */ /* 0x000fe2000c101904 */
[----:B------:R-:W-:Y:S05]  /*0180*/  EXIT ;  /* 0x000000000000794d */ /* 0x000fea0003800000 */
.L_x_1:
        /* <DEDUP_REMOVED lines=15> */
.L_x_3:


//--------------------- .nv.shared._Z17vector_add_sharedPKfS0_Pfm --------------------------
	.section	.nv.shared._Z17vector_add_sharedPKfS0_Pfm,"aw",@nobits
	.sectionflags	@""
	.align	4
.nv.shared._Z17vector_add_sharedPKfS0_Pfm:
	.zero		7168


//--------------------- .nv.shared.reserved.0     --------------------------
	.section	.nv.shared.reserved.0,"aw",@nobits
	.weak		__nv_reservedSMEM_offset_0_alias
	.size		__nv_reservedSMEM_offset_0_alias, 0, 64
	.other		__nv_reservedSMEM_offset_0_alias,@"STO_CUDA_RESERVED_SHARED STV_DEFAULT"
__nv_reservedSMEM_offset_0_alias:
	.zero		0
	.zero		64


//--------------------- .nv.constant0._Z17vector_add_sharedPKfS0_Pfm --------------------------
	.section	.nv.constant0._Z17vector_add_sharedPKfS0_Pfm,"a",@progbits
	.sectionflags	@""
	.align	4
.nv.constant0._Z17vector_add_sharedPKfS0_Pfm:
	.zero		928


//--------------------- .nv.constant0._Z10vector_addPKfS0_Pfm --------------------------
	.section	.nv.constant0._Z10vector_addPKfS0_Pfm,"a",@progbits
	.sectionflags	@""
	.align	4
.nv.constant0._Z10vector_addPKfS0_Pfm:
	.zero		928


//--------------------- SYMBOLS --------------------------

	.type		.nv.reservedSmem.offset0,@object
	.size		.nv.reservedSmem.offset0,0x4
	.type		.nv.reservedSmem.cap,@object
	.size		.nv.reservedSmem.cap,0x4
